//
// Generated by NVIDIA NVVM Compiler
//
// Compiler Build ID: CL-36424714
// Cuda compilation tools, release 13.0, V13.0.88
// Based on NVVM 20.0.0
//

.version 9.0
.target sm_100
.address_size 64

	// .globl	_Z13matmul_kernelPKfS0_Pfiii
// _ZZ13matmul_kernelPKfS0_PfiiiE2sA has been demoted
// _ZZ13matmul_kernelPKfS0_PfiiiE2sB has been demoted

.visible .entry _Z13matmul_kernelPKfS0_Pfiii(
	.param .u64 .ptr .align 1 _Z13matmul_kernelPKfS0_Pfiii_param_0,
	.param .u64 .ptr .align 1 _Z13matmul_kernelPKfS0_Pfiii_param_1,
	.param .u64 .ptr .align 1 _Z13matmul_kernelPKfS0_Pfiii_param_2,
	.param .u32 _Z13matmul_kernelPKfS0_Pfiii_param_3,
	.param .u32 _Z13matmul_kernelPKfS0_Pfiii_param_4,
	.param .u32 _Z13matmul_kernelPKfS0_Pfiii_param_5
)
{
	.reg .pred 	%p<21>;
	.reg .b32 	%r<86>;
	.reg .b32 	%f<127>;
	.reg .b64 	%rd<14>;
	// demoted variable
	.shared .align 4 .b8 _ZZ13matmul_kernelPKfS0_PfiiiE2sA[1024];
	// demoted variable
	.shared .align 4 .b8 _ZZ13matmul_kernelPKfS0_PfiiiE2sB[1024];
	ld.param.u64 	%rd3, [_Z13matmul_kernelPKfS0_Pfiii_param_0];
	ld.param.u64 	%rd4, [_Z13matmul_kernelPKfS0_Pfiii_param_1];
	ld.param.u32 	%r36, [_Z13matmul_kernelPKfS0_Pfiii_param_3];
	ld.param.u32 	%r37, [_Z13matmul_kernelPKfS0_Pfiii_param_4];
	ld.param.u32 	%r38, [_Z13matmul_kernelPKfS0_Pfiii_param_5];
	mov.u32 	%r39, %ctaid.y;
	mov.u32 	%r1, %ntid.y;
	mov.u32 	%r2, %tid.y;
	mad.lo.s32 	%r3, %r39, %r1, %r2;
	mov.u32 	%r40, %ctaid.x;
	mov.u32 	%r4, %ntid.x;
	mov.u32 	%r5, %tid.x;
	mad.lo.s32 	%r6, %r40, %r4, %r5;
	add.s32 	%r41, %r4, %r38;
	add.s32 	%r7, %r41, -1;
	setp.gt.u32 	%p1, %r4, %r7;
	mov.f32 	%f125, 0f00000000;
	@%p1 bra 	$L__BB0_20;
	mul.lo.s32 	%r8, %r38, %r3;
	shl.b32 	%r43, %r2, 6;
	mov.u32 	%r44, _ZZ13matmul_kernelPKfS0_PfiiiE2sA;
	add.s32 	%r9, %r44, %r43;
	shl.b32 	%r45, %r5, 6;
	mov.u32 	%r46, _ZZ13matmul_kernelPKfS0_PfiiiE2sB;
	add.s32 	%r47, %r46, %r45;
	mad.lo.s32 	%r10, %r5, -60, %r47;
	and.b32  	%r11, %r4, 15;
	and.b32  	%r12, %r4, 7;
	and.b32  	%r13, %r4, 3;
	div.u32 	%r48, %r7, %r4;
	max.u32 	%r14, %r48, 1;
	cvta.to.global.u64 	%rd1, %rd3;
	cvta.to.global.u64 	%rd2, %rd4;
	mov.f32 	%f125, 0f00000000;
	mov.b32 	%r79, 0;
$L__BB0_2:
	setp.ge.s32 	%p2, %r3, %r36;
	mad.lo.s32 	%r16, %r79, %r4, %r5;
	mad.lo.s32 	%r17, %r79, %r1, %r2;
	setp.ge.s32 	%p3, %r16, %r38;
	mov.f32 	%f116, 0f00000000;
	or.pred  	%p4, %p2, %p3;
	@%p4 bra 	$L__BB0_4;
	add.s32 	%r49, %r16, %r8;
	mul.wide.s32 	%rd6, %r49, 4;
	add.s64 	%rd7, %rd1, %rd6;
	ld.global.f32 	%f116, [%rd7];
$L__BB0_4:
	setp.ge.s32 	%p5, %r6, %r37;
	shl.b32 	%r50, %r5, 2;
	add.s32 	%r51, %r9, %r50;
	st.shared.f32 	[%r51], %f116;
	setp.ge.s32 	%p6, %r17, %r38;
	mov.f32 	%f117, 0f00000000;
	or.pred  	%p7, %p5, %p6;
	@%p7 bra 	$L__BB0_6;
	mad.lo.s32 	%r52, %r17, %r37, %r6;
	mul.wide.s32 	%rd8, %r52, 4;
	add.s64 	%rd9, %rd2, %rd8;
	ld.global.f32 	%f117, [%rd9];
$L__BB0_6:
	setp.lt.u32 	%p8, %r4, 16;
	shl.b32 	%r57, %r2, 2;
	add.s32 	%r58, %r47, %r57;
	st.shared.f32 	[%r58], %f117;
	bar.sync 	0;
	mov.b32 	%r84, 0;
	@%p8 bra 	$L__BB0_9;
	add.s32 	%r61, %r50, %r46;
	add.s32 	%r80, %r61, 512;
	shl.b32 	%r62, %r2, 6;
	mov.u32 	%r63, _ZZ13matmul_kernelPKfS0_PfiiiE2sA;
	add.s32 	%r64, %r62, %r63;
	add.s32 	%r81, %r64, 32;
	and.b32  	%r65, %r4, -16;
	neg.s32 	%r82, %r65;
$L__BB0_8:
	.pragma "nounroll";
	and.b32  	%r84, %r4, 2032;
	ld.shared.f32 	%f26, [%r81+-32];
	ld.shared.f32 	%f27, [%r80+-512];
	fma.rn.f32 	%f28, %f26, %f27, %f125;
	ld.shared.f32 	%f29, [%r81+-28];
	ld.shared.f32 	%f30, [%r80+-448];
	fma.rn.f32 	%f31, %f29, %f30, %f28;
	ld.shared.f32 	%f32, [%r81+-24];
	ld.shared.f32 	%f33, [%r80+-384];
	fma.rn.f32 	%f34, %f32, %f33, %f31;
	ld.shared.f32 	%f35, [%r81+-20];
	ld.shared.f32 	%f36, [%r80+-320];
	fma.rn.f32 	%f37, %f35, %f36, %f34;
	ld.shared.f32 	%f38, [%r81+-16];
	ld.shared.f32 	%f39, [%r80+-256];
	fma.rn.f32 	%f40, %f38, %f39, %f37;
	ld.shared.f32 	%f41, [%r81+-12];
	ld.shared.f32 	%f42, [%r80+-192];
	fma.rn.f32 	%f43, %f41, %f42, %f40;
	ld.shared.f32 	%f44, [%r81+-8];
	ld.shared.f32 	%f45, [%r80+-128];
	fma.rn.f32 	%f46, %f44, %f45, %f43;
	ld.shared.f32 	%f47, [%r81+-4];
	ld.shared.f32 	%f48, [%r80+-64];
	fma.rn.f32 	%f49, %f47, %f48, %f46;
	ld.shared.f32 	%f50, [%r81];
	ld.shared.f32 	%f51, [%r80];
	fma.rn.f32 	%f52, %f50, %f51, %f49;
	ld.shared.f32 	%f53, [%r81+4];
	ld.shared.f32 	%f54, [%r80+64];
	fma.rn.f32 	%f55, %f53, %f54, %f52;
	ld.shared.f32 	%f56, [%r81+8];
	ld.shared.f32 	%f57, [%r80+128];
	fma.rn.f32 	%f58, %f56, %f57, %f55;
	ld.shared.f32 	%f59, [%r81+12];
	ld.shared.f32 	%f60, [%r80+192];
	fma.rn.f32 	%f61, %f59, %f60, %f58;
	ld.shared.f32 	%f62, [%r81+16];
	ld.shared.f32 	%f63, [%r80+256];
	fma.rn.f32 	%f64, %f62, %f63, %f61;
	ld.shared.f32 	%f65, [%r81+20];
	ld.shared.f32 	%f66, [%r80+320];
	fma.rn.f32 	%f67, %f65, %f66, %f64;
	ld.shared.f32 	%f68, [%r81+24];
	ld.shared.f32 	%f69, [%r80+384];
	fma.rn.f32 	%f70, %f68, %f69, %f67;
	ld.shared.f32 	%f71, [%r81+28];
	ld.shared.f32 	%f72, [%r80+448];
	fma.rn.f32 	%f125, %f71, %f72, %f70;
	add.s32 	%r82, %r82, 16;
	add.s32 	%r81, %r81, 64;
	add.s32 	%r80, %r80, 1024;
	setp.ne.s32 	%p9, %r82, 0;
	@%p9 bra 	$L__BB0_8;
$L__BB0_9:
	setp.eq.s32 	%p10, %r11, 0;
	@%p10 bra 	$L__BB0_19;
	add.s32 	%r66, %r11, -1;
	setp.lt.u32 	%p11, %r66, 7;
	@%p11 bra 	$L__BB0_12;
	shl.b32 	%r67, %r84, 2;
	add.s32 	%r68, %r9, %r67;
	ld.shared.f32 	%f74, [%r68];
	shl.b32 	%r69, %r84, 6;
	add.s32 	%r70, %r10, %r69;
	ld.shared.f32 	%f75, [%r70];
	fma.rn.f32 	%f76, %f74, %f75, %f125;
	ld.shared.f32 	%f77, [%r68+4];
	ld.shared.f32 	%f78, [%r70+64];
	fma.rn.f32 	%f79, %f77, %f78, %f76;
	ld.shared.f32 	%f80, [%r68+8];
	ld.shared.f32 	%f81, [%r70+128];
	fma.rn.f32 	%f82, %f80, %f81, %f79;
	ld.shared.f32 	%f83, [%r68+12];
	ld.shared.f32 	%f84, [%r70+192];
	fma.rn.f32 	%f85, %f83, %f84, %f82;
	ld.shared.f32 	%f86, [%r68+16];
	ld.shared.f32 	%f87, [%r70+256];
	fma.rn.f32 	%f88, %f86, %f87, %f85;
	ld.shared.f32 	%f89, [%r68+20];
	ld.shared.f32 	%f90, [%r70+320];
	fma.rn.f32 	%f91, %f89, %f90, %f88;
	ld.shared.f32 	%f92, [%r68+24];
	ld.shared.f32 	%f93, [%r70+384];
	fma.rn.f32 	%f94, %f92, %f93, %f91;
	ld.shared.f32 	%f95, [%r68+28];
	ld.shared.f32 	%f96, [%r70+448];
	fma.rn.f32 	%f125, %f95, %f96, %f94;
	add.s32 	%r84, %r84, 8;
$L__BB0_12:
	setp.eq.s32 	%p12, %r12, 0;
	@%p12 bra 	$L__BB0_19;
	add.s32 	%r71, %r12, -1;
	setp.lt.u32 	%p13, %r71, 3;
	@%p13 bra 	$L__BB0_15;
	shl.b32 	%r72, %r84, 2;
	add.s32 	%r73, %r9, %r72;
	ld.shared.f32 	%f98, [%r73];
	shl.b32 	%r74, %r84, 6;
	add.s32 	%r75, %r10, %r74;
	ld.shared.f32 	%f99, [%r75];
	fma.rn.f32 	%f100, %f98, %f99, %f125;
	ld.shared.f32 	%f101, [%r73+4];
	ld.shared.f32 	%f102, [%r75+64];
	fma.rn.f32 	%f103, %f101, %f102, %f100;
	ld.shared.f32 	%f104, [%r73+8];
	ld.shared.f32 	%f105, [%r75+128];
	fma.rn.f32 	%f106, %f104, %f105, %f103;
	ld.shared.f32 	%f107, [%r73+12];
	ld.shared.f32 	%f108, [%r75+192];
	fma.rn.f32 	%f125, %f107, %f108, %f106;
	add.s32 	%r84, %r84, 4;
$L__BB0_15:
	setp.eq.s32 	%p14, %r13, 0;
	@%p14 bra 	$L__BB0_19;
	setp.eq.s32 	%p15, %r13, 1;
	shl.b32 	%r76, %r84, 2;
	add.s32 	%r33, %r9, %r76;
	ld.shared.f32 	%f109, [%r33];
	shl.b32 	%r77, %r84, 6;
	add.s32 	%r34, %r10, %r77;
	ld.shared.f32 	%f110, [%r34];
	fma.rn.f32 	%f125, %f109, %f110, %f125;
	@%p15 bra 	$L__BB0_19;
	setp.eq.s32 	%p16, %r13, 2;
	ld.shared.f32 	%f111, [%r33+4];
	ld.shared.f32 	%f112, [%r34+64];
	fma.rn.f32 	%f125, %f111, %f112, %f125;
	@%p16 bra 	$L__BB0_19;
	ld.shared.f32 	%f113, [%r33+8];
	ld.shared.f32 	%f114, [%r34+128];
	fma.rn.f32 	%f125, %f113, %f114, %f125;
$L__BB0_19:
	bar.sync 	0;
	add.s32 	%r79, %r79, 1;
	setp.ne.s32 	%p17, %r79, %r14;
	@%p17 bra 	$L__BB0_2;
$L__BB0_20:
	setp.ge.s32 	%p18, %r3, %r36;
	setp.ge.s32 	%p19, %r6, %r37;
	or.pred  	%p20, %p18, %p19;
	@%p20 bra 	$L__BB0_22;
	ld.param.u64 	%rd13, [_Z13matmul_kernelPKfS0_Pfiii_param_2];
	mad.lo.s32 	%r78, %r37, %r3, %r6;
	cvta.to.global.u64 	%rd10, %rd13;
	mul.wide.s32 	%rd11, %r78, 4;
	add.s64 	%rd12, %rd10, %rd11;
	st.global.f32 	[%rd12], %f125;
$L__BB0_22:
	ret;

}


// ===== COMPILED SASS (sm_100) =====

	.target	sm_100

	.elftype	@"ET_EXEC"


//--------------------- .note.nv.tkinfo           --------------------------
	.section	.note.nv.tkinfo,"",@"SHT_NOTE"
	.sectionflags	@"SHF_NOTE_NV_TKINFO"
	.tkinfo
        /*0018*/ 	.word	0x00000002
        /*0030*/ 	.string	""
        /*0030*/ 	.string	"ptxas"
        /*0030*/ 	.string	"Cuda compilation tools, release 13.0, V13.0.88"
        /*0030*/ 	.string	"Build cuda_13.0.r13.0/compiler.36424714_0"
        /*0030*/ 	.string	"-arch sm_100 -m 64 "



//--------------------- .note.nv.cuinfo           --------------------------
	.section	.note.nv.cuinfo,"",@"SHT_NOTE"
	.sectionflags	@"SHF_NOTE_NV_CUINFO"
        /*0018*/ 	.short	0x0002
        /*001a*/ 	.short	0x0064
        /*001c*/ 	.short	0x0082
	.zero		2


//--------------------- .nv.info                  --------------------------
	.section	.nv.info,"",@"SHT_CUDA_INFO"
	.align	4


	//----- nvinfo : EIATTR_REGCOUNT
	.align		4
        /*0000*/ 	.byte	0x04, 0x2f
        /*0002*/ 	.short	(.L_1 - .L_0)
	.align		4
.L_0:
        /*0004*/ 	.word	index@(_Z13matmul_kernelPKfS0_Pfiii)
        /*0008*/ 	.word	0x00000020


	//----- nvinfo : EIATTR_FRAME_SIZE
	.align		4
.L_1:
        /*000c*/ 	.byte	0x04, 0x11
        /*000e*/ 	.short	(.L_3 - .L_2)
	.align		4
.L_2:
        /*0010*/ 	.word	index@(_Z13matmul_kernelPKfS0_Pfiii)
        /*0014*/ 	.word	0x00000000


	//----- nvinfo : EIATTR_MIN_STACK_SIZE
	.align		4
.L_3:
        /*0018*/ 	.byte	0x04, 0x12
        /*001a*/ 	.short	(.L_5 - .L_4)
	.align		4
.L_4:
        /*001c*/ 	.word	index@(_Z13matmul_kernelPKfS0_Pfiii)
        /*0020*/ 	.word	0x00000000
.L_5:


//--------------------- .nv.compat                --------------------------
	.section	.nv.compat,"",@"SHT_CUDA_COMPAT_INFO"
	.align	4
        /*0000*/ 	.byte	0x02, 0x09, 0x00, 0x00, 0x02, 0x02, 0x01, 0x00, 0x02, 0x05, 0x05, 0x00, 0x03, 0x07, 0x01, 0x01
        /*0010*/ 	.byte	0x02, 0x03, 0x00, 0x00, 0x02, 0x06, 0x01, 0x00, 0x04, 0x0b, 0x08, 0x00, 0x09, 0x00, 0x00, 0x00
        /*0020*/ 	.byte	0x00, 0x00, 0x00, 0x00


//--------------------- .nv.info._Z13matmul_kernelPKfS0_Pfiii --------------------------
	.section	.nv.info._Z13matmul_kernelPKfS0_Pfiii,"",@"SHT_CUDA_INFO"
	.sectionflags	@""
	.align	4


	//----- nvinfo : EIATTR_CUDA_API_VERSION
	.align		4
        /*0000*/ 	.byte	0x04, 0x37
        /*0002*/ 	.short	(.L_7 - .L_6)
.L_6:
        /*0004*/ 	.word	0x00000082


	//----- nvinfo : EIATTR_KPARAM_INFO
	.align		4
.L_7:
        /*0008*/ 	.byte	0x04, 0x17
        /*000a*/ 	.short	(.L_9 - .L_8)
.L_8:
        /*000c*/ 	.word	0x00000000
        /*0010*/ 	.short	0x0005
        /*0012*/ 	.short	0x0020
        /*0014*/ 	.byte	0x00, 0xf0, 0x11, 0x00


	//----- nvinfo : EIATTR_KPARAM_INFO
	.align		4
.L_9:
        /*0018*/ 	.byte	0x04, 0x17
        /*001a*/ 	.short	(.L_11 - .L_10)
.L_10:
        /*001c*/ 	.word	0x00000000
        /*0020*/ 	.short	0x0004
        /*0022*/ 	.short	0x001c
        /*0024*/ 	.byte	0x00, 0xf0, 0x11, 0x00


	//----- nvinfo : EIATTR_KPARAM_INFO
	.align		4
.L_11:
        /*0028*/ 	.byte	0x04, 0x17
        /*002a*/ 	.short	(.L_13 - .L_12)
.L_12:
        /*002c*/ 	.word	0x00000000
        /*0030*/ 	.short	0x0003
        /*0032*/ 	.short	0x0018
        /*0034*/ 	.byte	0x00, 0xf0, 0x11, 0x00


	//----- nvinfo : EIATTR_KPARAM_INFO
	.align		4
.L_13:
        /*0038*/ 	.byte	0x04, 0x17
        /*003a*/ 	.short	(.L_15 - .L_14)
.L_14:
        /*003c*/ 	.word	0x00000000
        /*0040*/ 	.short	0x0002
        /*0042*/ 	.short	0x0010
        /*0044*/ 	.byte	0x00, 0xf5, 0x21, 0x00


	//----- nvinfo : EIATTR_KPARAM_INFO
	.align		4
.L_15:
        /*0048*/ 	.byte	0x04, 0x17
        /*004a*/ 	.short	(.L_17 - .L_16)
.L_16:
        /*004c*/ 	.word	0x00000000
        /*0050*/ 	.short	0x0001
        /*0052*/ 	.short	0x0008
        /*0054*/ 	.byte	0x00, 0xf5, 0x21, 0x00


	//----- nvinfo : EIATTR_KPARAM_INFO
	.align		4
.L_17:
        /*0058*/ 	.byte	0x04, 0x17
        /*005a*/ 	.short	(.L_19 - .L_18)
.L_18:
        /*005c*/ 	.word	0x00000000
        /*0060*/ 	.short	0x0000
        /*0062*/ 	.short	0x0000
        /*0064*/ 	.byte	0x00, 0xf5, 0x21, 0x00


	//----- nvinfo : EIATTR_SPARSE_MMA_MASK
	.align		4
.L_19:
        /*0068*/ 	.byte	0x03, 0x50
        /*006a*/ 	.short	0x0000


	//----- nvinfo : EIATTR_MAXREG_COUNT
	.align		4
        /*006c*/ 	.byte	0x03, 0x1b
        /*006e*/ 	.short	0x00ff


	//----- nvinfo : EIATTR_NUM_BARRIERS
	.align		4
        /*0070*/ 	.byte	0x02, 0x4c
        /*0072*/ 	.byte	0x01
	.zero		1


	//----- nvinfo : EIATTR_MERCURY_ISA_VERSION
	.align		4
        /*0074*/ 	.byte	0x03, 0x5f
        /*0076*/ 	.short	0x0101


	//----- nvinfo : EIATTR_UNUSED_LOAD_BYTE_OFFSET
	.align		4
        /*0078*/ 	.byte	0x04, 0x44
        /*007a*/ 	.short	(.L_21 - .L_20)


	//   ....[0]....
.L_20:
        /*007c*/ 	.word	0x00000af0
        /*0080*/ 	.word	0x00000fff


	//----- nvinfo : EIATTR_VRC_CTA_INIT_COUNT
	.align		4
.L_21:
        /*0084*/ 	.byte	0x02, 0x4a
	.zero		1
	.zero		1


	//----- nvinfo : EIATTR_EXIT_INSTR_OFFSETS
	.align		4
        /*0088*/ 	.byte	0x04, 0x1c
        /*008a*/ 	.short	(.L_23 - .L_22)


	//   ....[0]....
.L_22:
        /*008c*/ 	.word	0x00000bd0


	//   ....[1]....
        /*0090*/ 	.word	0x00000c20


	//----- nvinfo : EIATTR_CBANK_PARAM_SIZE
	.align		4
.L_23:
        /*0094*/ 	.byte	0x03, 0x19
        /*0096*/ 	.short	0x0024


	//----- nvinfo : EIATTR_PARAM_CBANK
	.align		4
        /*0098*/ 	.byte	0x04, 0x0a
        /*009a*/ 	.short	(.L_25 - .L_24)
	.align		4
.L_24:
        /*009c*/ 	.word	index@(.nv.constant0._Z13matmul_kernelPKfS0_Pfiii)
        /*00a0*/ 	.short	0x0380
        /*00a2*/ 	.short	0x0024


	//----- nvinfo : EIATTR_SW_WAR
	.align		4
.L_25:
        /*00a4*/ 	.byte	0x04, 0x36
        /*00a6*/ 	.short	(.L_27 - .L_26)
.L_26:
        /*00a8*/ 	.word	0x00000008
.L_27:


//--------------------- .nv.callgraph             --------------------------
	.section	.nv.callgraph,"",@"SHT_CUDA_CALLGRAPH"
	.align	4
	.sectionentsize	8
	.align		4
        /*0000*/ 	.word	0x00000000
	.align		4
        /*0004*/ 	.word	0xffffffff
	.align		4
        /*0008*/ 	.word	0x00000000
	.align		4
        /*000c*/ 	.word	0xfffffffe
	.align		4
        /*0010*/ 	.word	0x00000000
	.align		4
        /*0014*/ 	.word	0xfffffffd
	.align		4
        /*0018*/ 	.word	0x00000000
	.align		4
        /*001c*/ 	.word	0xfffffffc


//--------------------- .text._Z13matmul_kernelPKfS0_Pfiii --------------------------
	.section	.text._Z13matmul_kernelPKfS0_Pfiii,"ax",@progbits
	.align	128
        .global         _Z13matmul_kernelPKfS0_Pfiii
        .type           _Z13matmul_kernelPKfS0_Pfiii,@function
        .size           _Z13matmul_kernelPKfS0_Pfiii,(.L_x_8 - _Z13matmul_kernelPKfS0_Pfiii)
        .other          _Z13matmul_kernelPKfS0_Pfiii,@"STO_CUDA_ENTRY STV_DEFAULT"
_Z13matmul_kernelPKfS0_Pfiii:
.text._Z13matmul_kernelPKfS0_Pfiii:
[----:B------:R-:W-:Y:S08]  /*0000*/  LDC R1, c[0x0][0x37c] ;  /* 0x0000df00ff017b82 */ /* 0x000ff00000000800 */
[----:B------:R-:W0:Y:S01]  /*0010*/  LDC R0, c[0x0][0x364] ;  /* 0x0000d900ff007b82 */ /* 0x000e220000000800 */
[----:B------:R-:W0:Y:S01]  /*0020*/  S2R R3, SR_TID.Y ;  /* 0x0000000000037919 */ /* 0x000e220000002200 */
[----:B------:R-:W1:Y:S01]  /*0030*/  LDCU.64 UR8, c[0x0][0x358] ;  /* 0x00006b00ff0877ac */ /* 0x000e620008000a00 */
[----:B------:R-:W-:Y:S01]  /*0040*/  HFMA2 R27, -RZ, RZ, 0, 0 ;  /* 0x00000000ff1b7431 */ /* 0x000fe200000001ff */
[----:B------:R-:W2:Y:S04]  /*0050*/  S2R R5, SR_TID.X ;  /* 0x0000000000057919 */ /* 0x000ea80000002100 */
[----:B------:R-:W3:Y:S08]  /*0060*/  LDC R9, c[0x0][0x3a0] ;  /* 0x0000e800ff097b82 */ /* 0x000ef00000000800 */
[----:B------:R-:W3:Y:S08]  /*0070*/  LDC R2, c[0x0][0x360] ;  /* 0x0000d800ff027b82 */ /* 0x000ef00000000800 */
[----:B------:R-:W0:Y:S08]  /*0080*/  S2UR UR4, SR_CTAID.Y ;  /* 0x00000000000479c3 */ /* 0x000e300000002600 */
[----:B------:R-:W2:Y:S01]  /*0090*/  S2UR UR5, SR_CTAID.X ;  /* 0x00000000000579c3 */ /* 0x000ea20000002500 */
[----:B---3--:R-:W-:-:S04]  /*00a0*/  IADD3 R9, PT, PT, R2, -0x1, R9 ;  /* 0xffffffff02097810 */ /* 0x008fc80007ffe009 */
[----:B------:R-:W-:Y:S01]  /*00b0*/  ISETP.GT.U32.AND P0, PT, R2, R9, PT ;  /* 0x000000090200720c */ /* 0x000fe20003f04070 */
[----:B0-----:R-:W-:Y:S02]  /*00c0*/  IMAD R22, R0, UR4, R3 ;  /* 0x0000000400167c24 */ /* 0x001fe4000f8e0203 */
[----:B--2---:R-:W-:-:S10]  /*00d0*/  IMAD R19, R2, UR5, R5 ;  /* 0x0000000502137c24 */ /* 0x004fd4000f8e0205 */
[----:B-1----:R-:W-:Y:S05]  /*00e0*/  @P0 BRA `(.L_x_0) ;  /* 0x0000000800ac0947 */ /* 0x002fea0003800000 */
[----:B------:R-:W0:Y:S01]  /*00f0*/  I2F.U32.RP R4, R2 ;  /* 0x0000000200047306 */ /* 0x000e220000209000 */
[----:B------:R-:W1:Y:S01]  /*0100*/  S2UR UR6, SR_CgaCtaId ;  /* 0x00000000000679c3 */ /* 0x000e620000008800 */
[----:B------:R-:W-:Y:S01]  /*0110*/  UMOV UR4, 0x400 ;  /* 0x0000040000047882 */ /* 0x000fe20000000000 */
[C---:B------:R-:W-:Y:S01]  /*0120*/  ISETP.NE.U32.AND P2, PT, R2.reuse, RZ, PT ;  /* 0x000000ff0200720c */ /* 0x040fe20003f45070 */
[----:B------:R-:W-:Y:S01]  /*0130*/  UIADD3 UR5, UPT, UPT, UR4, 0x400, URZ ;  /* 0x0000040004057890 */ /* 0x000fe2000fffe0ff */
[----:B------:R-:W-:Y:S01]  /*0140*/  LOP3.LUT R16, R2, 0xf, RZ, 0xc0, !PT ;  /* 0x0000000f02107812 */ /* 0x000fe200078ec0ff */
[----:B------:R-:W-:Y:S02]  /*0150*/  IMAD.MOV.U32 R27, RZ, RZ, RZ ;  /* 0x000000ffff1b7224 */ /* 0x000fe400078e00ff */
[----:B0-----:R-:W0:Y:S01]  /*0160*/  MUFU.RCP R4, R4 ;  /* 0x0000000400047308 */ /* 0x001e220000001000 */
[----:B-1----:R-:W-:Y:S02]  /*0170*/  ULEA UR5, UR6, UR5, 0x18 ;  /* 0x0000000506057291 */ /* 0x002fe4000f8ec0ff */
[----:B------:R-:W-:-:S04]  /*0180*/  ULEA UR4, UR6, UR4, 0x18 ;  /* 0x0000000406047291 */ /* 0x000fc8000f8ec0ff */
[----:B------:R-:W-:Y:S02]  /*0190*/  LEA R18, R5, UR5, 0x6 ;  /* 0x0000000505127c11 */ /* 0x000fe4000f8e30ff */
[----:B0-----:R-:W-:Y:S02]  /*01a0*/  IADD3 R6, PT, PT, R4, 0xffffffe, RZ ;  /* 0x0ffffffe04067810 */ /* 0x001fe40007ffe0ff */
[----:B------:R-:W-:Y:S01]  /*01b0*/  LEA R20, R3, UR4, 0x6 ;  /* 0x0000000403147c11 */ /* 0x000fe2000f8e30ff */
[----:B------:R-:W-:Y:S01]  /*01c0*/  IMAD R17, R5, -0x3c, R18 ;  /* 0xffffffc405117824 */ /* 0x000fe200078e0212 */
[----:B------:R0:W1:Y:S01]  /*01d0*/  F2I.FTZ.U32.TRUNC.NTZ R7, R6 ;  /* 0x0000000600077305 */ /* 0x000062000021f000 */
[----:B------:R-:W-:Y:S01]  /*01e0*/  UMOV UR4, URZ ;  /* 0x000000ff00047c82 */ /* 0x000fe20008000000 */
[----:B0-----:R-:W-:Y:S01]  /*01f0*/  MOV R6, RZ ;  /* 0x000000ff00067202 */ /* 0x001fe20000000f00 */
[----:B-1----:R-:W-:-:S04]  /*0200*/  IMAD.MOV R11, RZ, RZ, -R7 ;  /* 0x000000ffff0b7224 */ /* 0x002fc800078e0a07 */
[----:B------:R-:W-:-:S04]  /*0210*/  IMAD R11, R11, R2, RZ ;  /* 0x000000020b0b7224 */ /* 0x000fc800078e02ff */
[----:B------:R-:W-:Y:S01]  /*0220*/  IMAD.HI.U32 R8, R7, R11, R6 ;  /* 0x0000000b07087227 */ /* 0x000fe200078e0006 */
[----:B------:R-:W-:-:S05]  /*0230*/  LOP3.LUT R6, R2, 0x3, RZ, 0xc0, !PT ;  /* 0x0000000302067812 */ /* 0x000fca00078ec0ff */
[----:B------:R-:W-:-:S05]  /*0240*/  IMAD.HI.U32 R8, R8, R9, RZ ;  /* 0x0000000908087227 */ /* 0x000fca00078e00ff */
[----:B------:R-:W-:-:S05]  /*0250*/  IADD3 R7, PT, PT, -R8, RZ, RZ ;  /* 0x000000ff08077210 */ /* 0x000fca0007ffe1ff */
[C---:B------:R-:W-:Y:S01]  /*0260*/  IMAD R9, R2.reuse, R7, R9 ;  /* 0x0000000702097224 */ /* 0x040fe200078e0209 */
[----:B------:R-:W-:-:S04]  /*0270*/  LOP3.LUT R7, R2, 0x7, RZ, 0xc0, !PT ;  /* 0x0000000702077812 */ /* 0x000fc800078ec0ff */
[----:B------:R-:W-:-:S13]  /*0280*/  ISETP.GE.U32.AND P0, PT, R9, R2, PT ;  /* 0x000000020900720c */ /* 0x000fda0003f06070 */
[----:B------:R-:W-:Y:S01]  /*0290*/  @P0 IMAD.IADD R9, R9, 0x1, -R2 ;  /* 0x0000000109090824 */ /* 0x000fe200078e0a02 */
[----:B------:R-:W-:-:S04]  /*02a0*/  @P0 IADD3 R8, PT, PT, R8, 0x1, RZ ;  /* 0x0000000108080810 */ /* 0x000fc80007ffe0ff */
[----:B------:R-:W-:-:S13]  /*02b0*/  ISETP.GE.U32.AND P1, PT, R9, R2, PT ;  /* 0x000000020900720c */ /* 0x000fda0003f26070 */
[----:B------:R-:W-:Y:S02]  /*02c0*/  @P1 IADD3 R8, PT, PT, R8, 0x1, RZ ;  /* 0x0000000108081810 */ /* 0x000fe40007ffe0ff */
[----:B------:R-:W-:-:S04]  /*02d0*/  @!P2 LOP3.LUT R8, RZ, R2, RZ, 0x33, !PT ;  /* 0x00000002ff08a212 */ /* 0x000fc800078e33ff */
[----:B------:R-:W-:-:S07]  /*02e0*/  VIMNMX.U32 R4, PT, PT, R8, 0x1, !PT ;  /* 0x0000000108047848 */ /* 0x000fce0007fe0000 */
.L_x_6:
[----:B0-----:R-:W0:Y:S01]  /*02f0*/  LDCU UR10, c[0x0][0x3a0] ;  /* 0x00007400ff0a77ac */ /* 0x001e220008000800 */
[----:B------:R-:W-:Y:S02]  /*0300*/  IMAD R13, R2, UR4, R5 ;  /* 0x00000004020d7c24 */ /* 0x000fe4000f8e0205 */
[----:B------:R-:W-:Y:S02]  /*0310*/  HFMA2 R14, -RZ, RZ, 0, 0 ;  /* 0x00000000ff0e7431 */ /* 0x000fe400000001ff */
[----:B------:R-:W-:Y:S01]  /*0320*/  IMAD R12, R0, UR4, R3 ;  /* 0x00000004000c7c24 */ /* 0x000fe2000f8e0203 */
[----:B------:R-:W1:Y:S01]  /*0330*/  LDCU UR6, c[0x0][0x398] ;  /* 0x00007300ff0677ac */ /* 0x000e620008000800 */
[----:B------:R-:W2:Y:S01]  /*0340*/  LDCU UR7, c[0x0][0x39c] ;  /* 0x00007380ff0777ac */ /* 0x000ea20008000800 */
[----:B0-----:R-:W-:Y:S02]  /*0350*/  ISETP.GE.AND P0, PT, R13, UR10, PT ;  /* 0x0000000a0d007c0c */ /* 0x001fe4000bf06270 */
[----:B------:R-:W-:-:S02]  /*0360*/  ISETP.GE.AND P1, PT, R12, UR10, PT ;  /* 0x0000000a0c007c0c */ /* 0x000fc4000bf26270 */
[----:B-1----:R-:W-:Y:S02]  /*0370*/  ISETP.GE.OR P0, PT, R22, UR6, P0 ;  /* 0x0000000616007c0c */ /* 0x002fe40008706670 */
[----:B--2---:R-:W-:-:S11]  /*0380*/  ISETP.GE.OR P1, PT, R19, UR7, P1 ;  /* 0x0000000713007c0c */ /* 0x004fd60008f26670 */
[----:B------:R-:W0:Y:S01]  /*0390*/  @!P0 LDC.64 R10, c[0x0][0x380] ;  /* 0x0000e000ff0a8b82 */ /* 0x000e220000000a00 */
[----:B------:R-:W-:Y:S02]  /*03a0*/  @!P0 IMAD R13, R22, UR10, R13 ;  /* 0x0000000a160d8c24 */ /* 0x000fe4000f8e020d */
[----:B------:R-:W-:Y:S01]  /*03b0*/  @!P1 IMAD R15, R12, UR7, R19 ;  /* 0x000000070c0f9c24 */ /* 0x000fe2000f8e0213 */
[----:B------:R-:W-:-:S04]  /*03c0*/  MOV R12, RZ ;  /* 0x000000ff000c7202 */ /* 0x000fc80000000f00 */
[----:B------:R-:W1:Y:S01]  /*03d0*/  @!P1 LDC.64 R8, c[0x0][0x388] ;  /* 0x0000e200ff089b82 */ /* 0x000e620000000a00 */
[----:B0-----:R-:W-:-:S05]  /*03e0*/  @!P0 IMAD.WIDE R10, R13, 0x4, R10 ;  /* 0x000000040d0a8825 */ /* 0x001fca00078e020a */
[----:B------:R-:W2:Y:S01]  /*03f0*/  @!P0 LDG.E R12, desc[UR8][R10.64] ;  /* 0x000000080a0c8981 */ /* 0x000ea2000c1e1900 */
[----:B-1----:R-:W-:-:S05]  /*0400*/  @!P1 IMAD.WIDE R8, R15, 0x4, R8 ;  /* 0x000000040f089825 */ /* 0x002fca00078e0208 */
[----:B------:R-:W3:Y:S01]  /*0410*/  @!P1 LDG.E R14, desc[UR8][R8.64] ;  /* 0x00000008080e9981 */ /* 0x000ee2000c1e1900 */
[----:B------:R-:W-:Y:S01]  /*0420*/  ISETP.GE.U32.AND P1, PT, R2, 0x10, PT ;  /* 0x000000100200780c */ /* 0x000fe20003f26070 */
[----:B------:R-:W-:Y:S01]  /*0430*/  IMAD R13, R5, 0x4, R20 ;  /* 0x00000004050d7824 */ /* 0x000fe200078e0214 */
[----:B------:R-:W-:Y:S01]  /*0440*/  LEA R15, R3, R18, 0x2 ;  /* 0x00000012030f7211 */ /* 0x000fe200078e10ff */
[----:B------:R-:W-:Y:S01]  /*0450*/  UIADD3 UR4, UPT, UPT, UR4, 0x1, URZ ;  /* 0x0000000104047890 */ /* 0x000fe2000fffe0ff */
[----:B------:R-:W-:-:S05]  /*0460*/  MOV R21, RZ ;  /* 0x000000ff00157202 */ /* 0x000fca0000000f00 */
[----:B------:R-:W-:Y:S01]  /*0470*/  ISETP.NE.AND P0, PT, R4, UR4, PT ;  /* 0x0000000404007c0c */ /* 0x000fe2000bf05270 */
[----:B--2---:R0:W-:Y:S04]  /*0480*/  STS [R13], R12 ;  /* 0x0000000c0d007388 */ /* 0x0041e80000000800 */
[----:B---3--:R0:W-:Y:S01]  /*0490*/  STS [R15], R14 ;  /* 0x0000000e0f007388 */ /* 0x0081e20000000800 */
[----:B------:R-:W-:Y:S06]  /*04a0*/  BAR.SYNC.DEFER_BLOCKING 0x0 ;  /* 0x0000000000007b1d */ /* 0x000fec0000010000 */
[----:B------:R-:W-:Y:S05]  /*04b0*/  @!P1 BRA `(.L_x_1) ;  /* 0x0000000000cc9947 */ /* 0x000fea0003800000 */
[----:B------:R-:W1:Y:S01]  /*04c0*/  S2UR UR7, SR_CgaCtaId ;  /* 0x00000000000779c3 */ /* 0x000e620000008800 */
[----:B------:R-:W-:Y:S01]  /*04d0*/  UMOV UR6, 0x400 ;  /* 0x0000040000067882 */ /* 0x000fe20000000000 */
[----:B------:R-:W-:Y:S02]  /*04e0*/  LEA R25, R5, UR5, 0x2 ;  /* 0x0000000505197c11 */ /* 0x000fe4000f8e10ff */
[C---:B------:R-:W-:Y:S02]  /*04f0*/  LOP3.LUT R23, R2.reuse, 0xfffffff0, RZ, 0xc0, !PT ;  /* 0xfffffff002177812 */ /* 0x040fe400078ec0ff */
[----:B------:R-:W-:Y:S01]  /*0500*/  LOP3.LUT R21, R2, 0x7f0, RZ, 0xc0, !PT ;  /* 0x000007f002157812 */ /* 0x000fe200078ec0ff */
[----:B------:R-:W-:Y:S01]  /*0510*/  VIADD R25, R25, 0x200 ;  /* 0x0000020019197836 */ /* 0x000fe20000000000 */
[----:B------:R-:W-:Y:S01]  /*0520*/  IADD3 R23, PT, PT, -R23, RZ, RZ ;  /* 0x000000ff17177210 */ /* 0x000fe20007ffe1ff */
[----:B-1----:R-:W-:-:S06]  /*0530*/  ULEA UR6, UR7, UR6, 0x18 ;  /* 0x0000000607067291 */ /* 0x002fcc000f8ec0ff */
[----:B------:R-:W-:-:S04]  /*0540*/  LEA R20, R3, UR6, 0x6 ;  /* 0x0000000603147c11 */ /* 0x000fc8000f8e30ff */
[----:B------:R-:W-:-:S07]  /*0550*/  IADD3 R24, PT, PT, R20, 0x20, RZ ;  /* 0x0000002014187810 */ /* 0x000fce0007ffe0ff */
.L_x_2:
[----:B------:R-:W-:Y:S01]  /*0560*/  LDS R8, [R25+-0x200] ;  /* 0xfffe000019087984 */ /* 0x000fe20000000800 */
[----:B------:R-:W-:-:S03]  /*0570*/  IADD3 R23, PT, PT, R23, 0x10, RZ ;  /* 0x0000001017177810 */ /* 0x000fc60007ffe0ff */
[----:B0-----:R-:W0:Y:S01]  /*0580*/  LDS.128 R12, [R24+-0x20] ;  /* 0xffffe000180c7984 */ /* 0x001e220000000c00 */
[----:B------:R-:W-:-:S03]  /*0590*/  ISETP.NE.AND P1, PT, R23, RZ, PT ;  /* 0x000000ff1700720c */ /* 0x000fc60003f25270 */
[----:B------:R-:W1:Y:S04]  /*05a0*/  LDS R9, [R25+-0x1c0] ;  /* 0xfffe400019097984 */ /* 0x000e680000000800 */
[----:B------:R-:W2:Y:S04]  /*05b0*/  LDS R10, [R25+-0x180] ;  /* 0xfffe8000190a7984 */ /* 0x000ea80000000800 */
[----:B------:R-:W3:Y:S04]  /*05c0*/  LDS R26, [R25+-0x140] ;  /* 0xfffec000191a7984 */ /* 0x000ee80000000800 */
[----:B------:R-:W-:Y:S01]  /*05d0*/  LDS R29, [R25+0x1c0] ;  /* 0x0001c000191d7984 */ /* 0x000fe20000000800 */
[----:B0-----:R-:W-:-:S03]  /*05e0*/  FFMA R8, R12, R8, R27 ;  /* 0x000000080c087223 */ /* 0x001fc6000000001b */
[----:B------:R-:W-:Y:S01]  /*05f0*/  LDS R12, [R25+-0x80] ;  /* 0xffff8000190c7984 */ /* 0x000fe20000000800 */
[----:B-1----:R-:W-:-:S03]  /*0600*/  FFMA R9, R9, R13, R8 ;  /* 0x0000000d09097223 */ /* 0x002fc60000000008 */
[----:B------:R-:W-:Y:S01]  /*0610*/  LDS R13, [R25+-0x100] ;  /* 0xffff0000190d7984 */ /* 0x000fe20000000800 */
[----:B--2---:R-:W-:-:S03]  /*0620*/  FFMA R27, R10, R14, R9 ;  /* 0x0000000e0a1b7223 */ /* 0x004fc60000000009 */
[----:B------:R-:W0:Y:S01]  /*0630*/  LDS.128 R8, [R24+-0x10] ;  /* 0xfffff00018087984 */ /* 0x000e220000000c00 */
[----:B---3--:R-:W-:-:S03]  /*0640*/  FFMA R15, R26, R15, R27 ;  /* 0x0000000f1a0f7223 */ /* 0x008fc6000000001b */
[----:B------:R-:W1:Y:S04]  /*0650*/  LDS R27, [R25+-0xc0] ;  /* 0xffff4000191b7984 */ /* 0x000e680000000800 */
[----:B------:R-:W2:Y:S01]  /*0660*/  LDS R26, [R25+-0x40] ;  /* 0xffffc000191a7984 */ /* 0x000ea20000000800 */
[----:B0-----:R-:W-:-:S04]  /*0670*/  FFMA R8, R8, R13, R15 ;  /* 0x0000000d08087223 */ /* 0x001fc8000000000f */
[----:B-1----:R-:W-:Y:S02]  /*0680*/  FFMA R27, R27, R9, R8 ;  /* 0x000000091b1b7223 */ /* 0x002fe40000000008 */
[----:B------:R-:W-:Y:S02]  /*0690*/  LDS R9, [R25] ;  /* 0x0000000019097984 */ /* 0x000fe40000000800 */
[----:B------:R-:W-:Y:S02]  /*06a0*/  FFMA R27, R12, R10, R27 ;  /* 0x0000000a0c1b7223 */ /* 0x000fe4000000001b */
[----:B------:R-:W0:Y:S02]  /*06b0*/  LDS.128 R12, [R24] ;  /* 0x00000000180c7984 */ /* 0x000e240000000c00 */
[----:B--2---:R-:W-:Y:S02]  /*06c0*/  FFMA R11, R26, R11, R27 ;  /* 0x0000000b1a0b7223 */ /* 0x004fe4000000001b */
[----:B------:R-:W1:Y:S04]  /*06d0*/  LDS R27, [R25+0x40] ;  /* 0x00004000191b7984 */ /* 0x000e680000000800 */
[----:B------:R-:W2:Y:S04]  /*06e0*/  LDS R8, [R25+0x80] ;  /* 0x0000800019087984 */ /* 0x000ea80000000800 */
[----:B------:R-:W3:Y:S01]  /*06f0*/  LDS R26, [R25+0xc0] ;  /* 0x0000c000191a7984 */ /* 0x000ee20000000800 */
[----:B0-----:R-:W-:-:S04]  /*0700*/  FFMA R12, R12, R9, R11 ;  /* 0x000000090c0c7223 */ /* 0x001fc8000000000b */
[----:B-1----:R-:W-:Y:S02]  /*0710*/  FFMA R27, R27, R13, R12 ;  /* 0x0000000d1b1b7223 */ /* 0x002fe4000000000c */
[----:B------:R-:W-:Y:S02]  /*0720*/  LDS R13, [R25+0x100] ;  /* 0x00010000190d7984 */ /* 0x000fe40000000800 */
[----:B--2---:R-:W-:Y:S02]  /*0730*/  FFMA R27, R8, R14, R27 ;  /* 0x0000000e081b7223 */ /* 0x004fe4000000001b */
[----:B------:R0:W1:Y:S02]  /*0740*/  LDS.128 R8, [R24+0x10] ;  /* 0x0000100018087984 */ /* 0x0000640000000c00 */
[----:B---3--:R-:W-:Y:S02]  /*0750*/  FFMA R15, R26, R15, R27 ;  /* 0x0000000f1a0f7223 */ /* 0x008fe4000000001b */
[----:B------:R-:W2:Y:S04]  /*0760*/  LDS R27, [R25+0x140] ;  /* 0x00014000191b7984 */ /* 0x000ea80000000800 */
[----:B------:R3:W4:Y:S01]  /*0770*/  LDS R12, [R25+0x180] ;  /* 0x00018000190c7984 */ /* 0x0007220000000800 */
[----:B0-----:R-:W-:Y:S01]  /*0780*/  VIADD R24, R24, 0x40 ;  /* 0x0000004018187836 */ /* 0x001fe20000000000 */
[----:B---3--:R-:W-:Y:S01]  /*0790*/  IADD3 R25, PT, PT, R25, 0x400, RZ ;  /* 0x0000040019197810 */ /* 0x008fe20007ffe0ff */
[----:B-1----:R-:W-:-:S04]  /*07a0*/  FFMA R8, R8, R13, R15 ;  /* 0x0000000d08087223 */ /* 0x002fc8000000000f */
[----:B--2---:R-:W-:-:S04]  /*07b0*/  FFMA R9, R27, R9, R8 ;  /* 0x000000091b097223 */ /* 0x004fc80000000008 */
[----:B----4-:R-:W-:-:S04]  /*07c0*/  FFMA R10, R12, R10, R9 ;  /* 0x0000000a0c0a7223 */ /* 0x010fc80000000009 */
[----:B------:R-:W-:Y:S01]  /*07d0*/  FFMA R27, R29, R11, R10 ;  /* 0x0000000b1d1b7223 */ /* 0x000fe2000000000a */
[----:B------:R-:W-:Y:S06]  /*07e0*/  @P1 BRA `(.L_x_2) ;  /* 0xfffffffc005c1947 */ /* 0x000fec000383ffff */
.L_x_1:
[----:B------:R-:W-:-:S13]  /*07f0*/  ISETP.NE.AND P1, PT, R16, RZ, PT ;  /* 0x000000ff1000720c */ /* 0x000fda0003f25270 */
[----:B------:R-:W-:Y:S05]  /*0800*/  @!P1 BRA `(.L_x_3) ;  /* 0x0000000000dc9947 */ /* 0x000fea0003800000 */
[----:B------:R-:W-:Y:S02]  /*0810*/  IADD3 R8, PT, PT, R16, -0x1, RZ ;  /* 0xffffffff10087810 */ /* 0x000fe40007ffe0ff */
[----:B------:R-:W-:Y:S02]  /*0820*/  ISETP.NE.AND P2, PT, R7, RZ, PT ;  /* 0x000000ff0700720c */ /* 0x000fe40003f45270 */
[----:B------:R-:W-:-:S13]  /*0830*/  ISETP.GE.U32.AND P1, PT, R8, 0x7, PT ;  /* 0x000000070800780c */ /* 0x000fda0003f26070 */
[----:B------:R-:W-:Y:S05]  /*0840*/  @!P1 BRA `(.L_x_4) ;  /* 0x0000000000549947 */ /* 0x000fea0003800000 */
[C---:B------:R-:W-:Y:S01]  /*0850*/  LEA R23, R21.reuse, R17, 0x6 ;  /* 0x0000001115177211 */ /* 0x040fe200078e30ff */
[C---:B------:R-:W-:Y:S01]  /*0860*/  IMAD R24, R21.reuse, 0x4, R20 ;  /* 0x0000000415187824 */ /* 0x040fe200078e0214 */
[----:B------:R-:W-:-:S03]  /*0870*/  IADD3 R21, PT, PT, R21, 0x8, RZ ;  /* 0x0000000815157810 */ /* 0x000fc60007ffe0ff */
[----:B0-----:R-:W-:Y:S04]  /*0880*/  LDS R12, [R23] ;  /* 0x00000000170c7984 */ /* 0x001fe80000000800 */
[----:B------:R-:W0:Y:S04]  /*0890*/  LDS.128 R8, [R24] ;  /* 0x0000000018087984 */ /* 0x000e280000000c00 */
[----:B------:R-:W1:Y:S04]  /*08a0*/  LDS R13, [R23+0x40] ;  /* 0x00004000170d7984 */ /* 0x000e680000000800 */
[----:B------:R-:W2:Y:S04]  /*08b0*/  LDS R25, [R23+0x80] ;  /* 0x0000800017197984 */ /* 0x000ea80000000800 */
[----:B------:R-:W-:Y:S01]  /*08c0*/  LDS R29, [R23+0x1c0] ;  /* 0x0001c000171d7984 */ /* 0x000fe20000000800 */
[----:B0-----:R-:W-:-:S03]  /*08d0*/  FFMA R12, R8, R12, R27 ;  /* 0x0000000c080c7223 */ /* 0x001fc6000000001b */
[----:B------:R-:W0:Y:S01]  /*08e0*/  LDS R8, [R23+0xc0] ;  /* 0x0000c00017087984 */ /* 0x000e220000000800 */
[----:B-1----:R-:W-:-:S03]  /*08f0*/  FFMA R26, R13, R9, R12 ;  /* 0x000000090d1a7223 */ /* 0x002fc6000000000c */
[----:B------:R-:W-:Y:S01]  /*0900*/  LDS R9, [R23+0x100] ;  /* 0x0001000017097984 */ /* 0x000fe20000000800 */
[----:B--2---:R-:W-:-:S03]  /*0910*/  FFMA R25, R25, R10, R26 ;  /* 0x0000000a19197223 */ /* 0x004fc6000000001a */
[----:B------:R-:W1:Y:S04]  /*0920*/  LDS.128 R12, [R24+0x10] ;  /* 0x00001000180c7984 */ /* 0x000e680000000c00 */
[----:B------:R-:W2:Y:S04]  /*0930*/  LDS R27, [R23+0x140] ;  /* 0x00014000171b7984 */ /* 0x000ea80000000800 */
[----:B------:R-:W3:Y:S01]  /*0940*/  LDS R10, [R23+0x180] ;  /* 0x00018000170a7984 */ /* 0x000ee20000000800 */
[----:B0-----:R-:W-:-:S04]  /*0950*/  FFMA R11, R8, R11, R25 ;  /* 0x0000000b080b7223 */ /* 0x001fc80000000019 */
[----:B-1----:R-:W-:-:S04]  /*0960*/  FFMA R12, R12, R9, R11 ;  /* 0x000000090c0c7223 */ /* 0x002fc8000000000b */
[----:B--2---:R-:W-:-:S04]  /*0970*/  FFMA R13, R27, R13, R12 ;  /* 0x0000000d1b0d7223 */ /* 0x004fc8000000000c */
[----:B---3--:R-:W-:-:S04]  /*0980*/  FFMA R10, R10, R14, R13 ;  /* 0x0000000e0a0a7223 */ /* 0x008fc8000000000d */
[----:B------:R-:W-:-:S07]  /*0990*/  FFMA R27, R29, R15, R10 ;  /* 0x0000000f1d1b7223 */ /* 0x000fce000000000a */
.L_x_4:
[----:B------:R-:W-:Y:S05]  /*09a0*/  @!P2 BRA `(.L_x_3) ;  /* 0x000000000074a947 */ /* 0x000fea0003800000 */
[----:B------:R-:W-:Y:S02]  /*09b0*/  IADD3 R8, PT, PT, R7, -0x1, RZ ;  /* 0xffffffff07087810 */ /* 0x000fe40007ffe0ff */
[----:B------:R-:W-:Y:S02]  /*09c0*/  ISETP.NE.AND P2, PT, R6, RZ, PT ;  /* 0x000000ff0600720c */ /* 0x000fe40003f45270 */
[----:B------:R-:W-:-:S13]  /*09d0*/  ISETP.GE.U32.AND P1, PT, R8, 0x3, PT ;  /* 0x000000030800780c */ /* 0x000fda0003f26070 */
[----:B------:R-:W-:Y:S05]  /*09e0*/  @!P1 BRA `(.L_x_5) ;  /* 0x0000000000309947 */ /* 0x000fea0003800000 */
[C---:B------:R-:W-:Y:S01]  /*09f0*/  IMAD R8, R21.reuse, 0x4, R20 ;  /* 0x0000000415087824 */ /* 0x040fe200078e0214 */
[C---:B0-----:R-:W-:Y:S02]  /*0a00*/  LEA R12, R21.reuse, R17, 0x6 ;  /* 0x00000011150c7211 */ /* 0x041fe400078e30ff */
[----:B------:R-:W-:-:S03]  /*0a10*/  IADD3 R21, PT, PT, R21, 0x4, RZ ;  /* 0x0000000415157810 */ /* 0x000fc60007ffe0ff */
[----:B------:R-:W-:Y:S04]  /*0a20*/  LDS R13, [R12] ;  /* 0x000000000c0d7984 */ /* 0x000fe80000000800 */
[----:B------:R-:W0:Y:S04]  /*0a30*/  LDS.128 R8, [R8] ;  /* 0x0000000008087984 */ /* 0x000e280000000c00 */
[----:B------:R-:W1:Y:S04]  /*0a40*/  LDS R15, [R12+0x40] ;  /* 0x000040000c0f7984 */ /* 0x000e680000000800 */
[----:B------:R-:W2:Y:S04]  /*0a50*/  LDS R24, [R12+0x80] ;  /* 0x000080000c187984 */ /* 0x000ea80000000800 */
[----:B------:R-:W3:Y:S01]  /*0a60*/  LDS R23, [R12+0xc0] ;  /* 0x0000c0000c177984 */ /* 0x000ee20000000800 */
[----:B0-----:R-:W-:-:S04]  /*0a70*/  FFMA R14, R8, R13, R27 ;  /* 0x0000000d080e7223 */ /* 0x001fc8000000001b */
[----:B-1----:R-:W-:-:S04]  /*0a80*/  FFMA R9, R15, R9, R14 ;  /* 0x000000090f097223 */ /* 0x002fc8000000000e */
[----:B--2---:R-:W-:-:S04]  /*0a90*/  FFMA R10, R24, R10, R9 ;  /* 0x0000000a180a7223 */ /* 0x004fc80000000009 */
[----:B---3--:R-:W-:-:S07]  /*0aa0*/  FFMA R27, R23, R11, R10 ;  /* 0x0000000b171b7223 */ /* 0x008fce000000000a */
.L_x_5:
[----:B------:R-:W-:Y:S05]  /*0ab0*/  @!P2 BRA `(.L_x_3) ;  /* 0x000000000030a947 */ /* 0x000fea0003800000 */
[C---:B------:R-:W-:Y:S02]  /*0ac0*/  LEA R8, R21.reuse, R20, 0x2 ;  /* 0x0000001415087211 */ /* 0x040fe400078e10ff */
[----:B------:R-:W-:Y:S02]  /*0ad0*/  LEA R21, R21, R17, 0x6 ;  /* 0x0000001115157211 */ /* 0x000fe400078e30ff */
[----:B------:R-:W-:Y:S02]  /*0ae0*/  ISETP.NE.AND P1, PT, R6, 0x1, PT ;  /* 0x000000010600780c */ /* 0x000fe40003f25270 */
[----:B------:R-:W-:Y:S04]  /*0af0*/  LDS.128 R8, [R8] ;  /* 0x0000000008087984 */ /* 0x000fe80000000c00 */
[----:B0-----:R-:W0:Y:S02]  /*0b00*/  LDS R12, [R21] ;  /* 0x00000000150c7984 */ /* 0x001e240000000800 */
[----:B0-----:R-:W-:-:S05]  /*0b10*/  FFMA R27, R8, R12, R27 ;  /* 0x0000000c081b7223 */ /* 0x001fca000000001b */
[----:B------:R-:W-:Y:S05]  /*0b20*/  @!P1 BRA `(.L_x_3) ;  /* 0x0000000000149947 */ /* 0x000fea0003800000 */
[----:B------:R-:W-:Y:S01]  /*0b30*/  ISETP.NE.AND P1, PT, R6, 0x2, PT ;  /* 0x000000020600780c */ /* 0x000fe20003f25270 */
[----:B------:R-:W0:-:S12]  /*0b40*/  LDS R8, [R21+0x40] ;  /* 0x0000400015087984 */ /* 0x000e180000000800 */
[----:B------:R-:W1:Y:S01]  /*0b50*/  @P1 LDS R12, [R21+0x80] ;  /* 0x00008000150c1984 */ /* 0x000e620000000800 */
[----:B0-----:R-:W-:-:S04]  /*0b60*/  FFMA R27, R8, R9, R27 ;  /* 0x00000009081b7223 */ /* 0x001fc8000000001b */
[----:B-1----:R-:W-:-:S07]  /*0b70*/  @P1 FFMA R27, R12, R10, R27 ;  /* 0x0000000a0c1b1223 */ /* 0x002fce000000001b */
.L_x_3:
[----:B------:R-:W-:Y:S06]  /*0b80*/  BAR.SYNC.DEFER_BLOCKING 0x0 ;  /* 0x0000000000007b1d */ /* 0x000fec0000010000 */
[----:B------:R-:W-:Y:S05]  /*0b90*/  @P0 BRA `(.L_x_6) ;  /* 0xfffffff400d40947 */ /* 0x000fea000383ffff */
.L_x_0:
[----:B------:R-:W1:Y:S02]  /*0ba0*/  LDCU.64 UR4, c[0x0][0x398] ;  /* 0x00007300ff0477ac */ /* 0x000e640008000a00 */
[----:B-1----:R-:W-:-:S04]  /*0bb0*/  ISETP.GE.AND P0, PT, R19, UR5, PT ;  /* 0x0000000513007c0c */ /* 0x002fc8000bf06270 */
[----:B------:R-:W-:-:S13]  /*0bc0*/  ISETP.GE.OR P0, PT, R22, UR4, P0 ;  /* 0x0000000416007c0c */ /* 0x000fda0008706670 */
[----:B------:R-:W-:Y:S05]  /*0bd0*/  @P0 EXIT ;  /* 0x000000000000094d */ /* 0x000fea0003800000 */
[----:B------:R-:W1:Y:S01]  /*0be0*/  LDC.64 R2, c[0x0][0x390] ;  /* 0x0000e400ff027b82 */ /* 0x000e620000000a00 */
[----:B------:R-:W-:-:S04]  /*0bf0*/  IMAD R19, R22, UR5, R19 ;  /* 0x0000000516137c24 */ /* 0x000fc8000f8e0213 */
[----:B-1----:R-:W-:-:S05]  /*0c00*/  IMAD.WIDE R2, R19, 0x4, R2 ;  /* 0x0000000413027825 */ /* 0x002fca00078e0202 */
[----:B------:R-:W-:Y:S01]  /*0c10*/  STG.E desc[UR8][R2.64], R27 ;  /* 0x0000001b02007986 */ /* 0x000fe2000c101908 */
[----:B------:R-:W-:Y:S05]  /*0c20*/  EXIT ;  /* 0x000000000000794d */ /* 0x000fea0003800000 */
.L_x_7:
[----:B------:R-:W-:-:S00]  /*0c30*/  BRA `(.L_x_7) ;  /* 0xfffffffc00fc7947 */ /* 0x000fc0000383ffff */
[----:B------:R-:W-:-:S00]  /*0c40*/  NOP ;  /* 0x0000000000007918 */ /* 0x000fc00000000000 */
        /* <DEDUP_REMOVED lines=11> */
.L_x_8:


//--------------------- .nv.shared._Z13matmul_kernelPKfS0_Pfiii --------------------------
	.section	.nv.shared._Z13matmul_kernelPKfS0_Pfiii,"aw",@nobits
	.sectionflags	@""
	.align	4
.nv.shared._Z13matmul_kernelPKfS0_Pfiii:
	.zero		3072


//--------------------- .nv.shared.reserved.0     --------------------------
	.section	.nv.shared.reserved.0,"aw",@nobits
	.weak		__nv_reservedSMEM_offset_0_alias
	.size		__nv_reservedSMEM_offset_0_alias, 0, 64
	.other		__nv_reservedSMEM_offset_0_alias,@"STO_CUDA_RESERVED_SHARED STV_DEFAULT"
__nv_reservedSMEM_offset_0_alias:
	.zero		0
	.zero		64


//--------------------- .nv.constant0._Z13matmul_kernelPKfS0_Pfiii --------------------------
	.section	.nv.constant0._Z13matmul_kernelPKfS0_Pfiii,"a",@progbits
	.sectionflags	@""
	.align	4
.nv.constant0._Z13matmul_kernelPKfS0_Pfiii:
	.zero		932


//--------------------- SYMBOLS --------------------------

	.type		.nv.reservedSmem.offset0,@object
	.size		.nv.reservedSmem.offset0,0x4
	.type		.nv.reservedSmem.cap,@object
	.size		.nv.reservedSmem.cap,0x4
